	.headerflags	@"EF_CUDA_TEXMODE_UNIFIED EF_CUDA_64BIT_ADDRESS EF_CUDA_ACCELERATORS EF_CUDA_SM90 EF_CUDA_VIRTUAL_SM(EF_CUDA_SM90)"
	.elftype	@"ET_EXEC"


//--------------------- .nv.info                  --------------------------
	.section	.nv.info,"",@"SHT_CUDA_INFO"
	.align	4


	//----- nvinfo : EIATTR_REGCOUNT
	.align		4
        /*0000*/ 	.byte	0x04, 0x2f
        /*0002*/ 	.short	(.L_1 - .L_0)
	.align		4
.L_0:
        /*0004*/ 	.word	index@(triton_poi_fused_cat_8)
        /*0008*/ 	.word	0x00000018


	//----- nvinfo : EIATTR_MIN_STACK_SIZE
	.align		4
.L_1:
        /*000c*/ 	.byte	0x04, 0x12
        /*000e*/ 	.short	(.L_3 - .L_2)
	.align		4
.L_2:
        /*0010*/ 	.word	index@(triton_poi_fused_cat_8)
        /*0014*/ 	.word	0x00000000


	//----- nvinfo : EIATTR_FRAME_SIZE
	.align		4
.L_3:
        /*0018*/ 	.byte	0x04, 0x11
        /*001a*/ 	.short	(.L_5 - .L_4)
	.align		4
.L_4:
        /*001c*/ 	.word	index@(triton_poi_fused_cat_8)
        /*0020*/ 	.word	0x00000000


	//----- nvinfo : EIATTR_MIN_STACK_SIZE
	.align		4
.L_5:
        /*0024*/ 	.byte	0x04, 0x12
        /*0026*/ 	.short	(.L_7 - .L_6)
	.align		4
.L_6:
        /*0028*/ 	.word	index@(triton_poi_fused_cat_8)
        /*002c*/ 	.word	0x00000000
.L_7:


//--------------------- .nv.info.triton_poi_fused_cat_8 --------------------------
	.section	.nv.info.triton_poi_fused_cat_8,"",@"SHT_CUDA_INFO"
	.sectionflags	@""
	.align	4


	//----- nvinfo : EIATTR_CUDA_API_VERSION
	.align		4
        /*0000*/ 	.byte	0x04, 0x37
        /*0002*/ 	.short	(.L_9 - .L_8)
.L_8:
        /*0004*/ 	.word	0x0000007c


	//----- nvinfo : EIATTR_KPARAM_INFO
	.align		4
.L_9:
        /*0008*/ 	.byte	0x04, 0x17
        /*000a*/ 	.short	(.L_11 - .L_10)
.L_10:
        /*000c*/ 	.word	0x00000000
        /*0010*/ 	.short	0x0003
        /*0012*/ 	.short	0x0018
        /*0014*/ 	.byte	0x00, 0xf0, 0x11, 0x00


	//----- nvinfo : EIATTR_KPARAM_INFO
	.align		4
.L_11:
        /*0018*/ 	.byte	0x04, 0x17
        /*001a*/ 	.short	(.L_13 - .L_12)
.L_12:
        /*001c*/ 	.word	0x00000000
        /*0020*/ 	.short	0x0002
        /*0022*/ 	.short	0x0010
        /*0024*/ 	.byte	0x00, 0xf4, 0x21, 0x00


	//----- nvinfo : EIATTR_KPARAM_INFO
	.align		4
.L_13:
        /*0028*/ 	.byte	0x04, 0x17
        /*002a*/ 	.short	(.L_15 - .L_14)
.L_14:
        /*002c*/ 	.word	0x00000000
        /*0030*/ 	.short	0x0001
        /*0032*/ 	.short	0x0008
        /*0034*/ 	.byte	0x00, 0xf4, 0x21, 0x00


	//----- nvinfo : EIATTR_KPARAM_INFO
	.align		4
.L_15:
        /*0038*/ 	.byte	0x04, 0x17
        /*003a*/ 	.short	(.L_17 - .L_16)
.L_16:
        /*003c*/ 	.word	0x00000000
        /*0040*/ 	.short	0x0000
        /*0042*/ 	.short	0x0000
        /*0044*/ 	.byte	0x00, 0xf4, 0x21, 0x00


	//----- nvinfo : EIATTR_SPARSE_MMA_MASK
	.align		4
.L_17:
        /*0048*/ 	.byte	0x03, 0x50
        /*004a*/ 	.short	0x0000


	//----- nvinfo : EIATTR_MAXREG_COUNT
	.align		4
        /*004c*/ 	.byte	0x03, 0x1b
        /*004e*/ 	.short	0x00ff


	//----- nvinfo : EIATTR_EXIT_INSTR_OFFSETS
	.align		4
        /*0050*/ 	.byte	0x04, 0x1c
        /*0052*/ 	.short	(.L_19 - .L_18)


	//   ....[0]....
.L_18:
        /*0054*/ 	.word	0x000003e0


	//   ....[1]....
        /*0058*/ 	.word	0x00000420


	//----- nvinfo : EIATTR_REQNTID
	.align		4
.L_19:
        /*005c*/ 	.byte	0x04, 0x10
        /*005e*/ 	.short	(.L_21 - .L_20)
.L_20:
        /*0060*/ 	.word	0x00000080
        /*0064*/ 	.word	0x00000001
        /*0068*/ 	.word	0x00000001


	//----- nvinfo : EIATTR_CBANK_PARAM_SIZE
	.align		4
.L_21:
        /*006c*/ 	.byte	0x03, 0x19
        /*006e*/ 	.short	0x001c


	//----- nvinfo : EIATTR_PARAM_CBANK
	.align		4
        /*0070*/ 	.byte	0x04, 0x0a
        /*0072*/ 	.short	(.L_23 - .L_22)
	.align		4
.L_22:
        /*0074*/ 	.word	index@(.nv.constant0.triton_poi_fused_cat_8)
        /*0078*/ 	.short	0x0210
        /*007a*/ 	.short	0x001c


	//----- nvinfo : EIATTR_SW_WAR
	.align		4
.L_23:
        /*007c*/ 	.byte	0x04, 0x36
        /*007e*/ 	.short	(.L_25 - .L_24)
.L_24:
        /*0080*/ 	.word	0x00000008
.L_25:


//--------------------- .nv.callgraph             --------------------------
	.section	.nv.callgraph,"",@"SHT_CUDA_CALLGRAPH"
	.align	4
	.sectionentsize	8
	.align		4
        /*0000*/ 	.word	0x00000000
	.align		4
        /*0004*/ 	.word	0xffffffff
	.align		4
        /*0008*/ 	.word	0x00000000
	.align		4
        /*000c*/ 	.word	0xfffffffe
	.align		4
        /*0010*/ 	.word	0x00000000
	.align		4
        /*0014*/ 	.word	0xfffffffd
	.align		4
        /*0018*/ 	.word	0x00000000
	.align		4
        /*001c*/ 	.word	0xfffffffc


//--------------------- .text.triton_poi_fused_cat_8 --------------------------
	.section	.text.triton_poi_fused_cat_8,"ax",@progbits
	.sectionflags	@"SHF_BARRIERS=1"
	.align	128
        .global         triton_poi_fused_cat_8
        .type           triton_poi_fused_cat_8,@function
        .size           triton_poi_fused_cat_8,(.L_x_1 - triton_poi_fused_cat_8)
        .other          triton_poi_fused_cat_8,@"STO_CUDA_ENTRY STV_DEFAULT"
triton_poi_fused_cat_8:
.text.triton_poi_fused_cat_8:
[----:B------:R-:W0:Y:S02]  /*0000*/  LDC R1, c[0x0][0x28] ;  /* 0x00000a00ff017b82 */ /* 0x000e240000000800 */
[----:B------:R-:W1:Y:S01]  /*0010*/  S2R R12, SR_TID.X ;  /* 0x00000000000c7919 */ /* 0x000e620000002100 */
[----:B------:R-:W2:Y:S01]  /*0020*/  LDC.64 R4, c[0x0][0x210] ;  /* 0x00008400ff047b82 */ /* 0x000ea20000000a00 */
[----:B------:R-:W-:Y:S01]  /*0030*/  CS2R R10, SRZ ;  /* 0x00000000000a7805 */ /* 0x000fe2000001ff00 */
[----:B------:R-:W-:Y:S01]  /*0040*/  ULDC.64 UR6, c[0x0][0x208] ;  /* 0x0000820000067ab9 */ /* 0x000fe20000000a00 */
[----:B------:R-:W3:Y:S01]  /*0050*/  S2R R0, SR_CTAID.X ;  /* 0x0000000000007919 */ /* 0x000ee20000002500 */
[----:B-1----:R-:W-:Y:S01]  /*0060*/  IMAD.SHL.U32 R2, R12, 0x2, RZ ;  /* 0x000000020c027824 */ /* 0x002fe200078e00ff */
[----:B---3--:R-:W-:-:S04]  /*0070*/  SHF.R.S32.HI R3, RZ, 0x17, R0 ;  /* 0x00000017ff037819 */ /* 0x008fc80000011400 */
[----:B------:R-:W-:Y:S02]  /*0080*/  LOP3.LUT R7, R2, 0xfe, RZ, 0xc0, !PT ;  /* 0x000000fe02077812 */ /* 0x000fe400078ec0ff */
[----:B------:R-:W-:Y:S02]  /*0090*/  SGXT R3, R3, 0x1 ;  /* 0x000000010303781a */ /* 0x000fe40000000200 */
[----:B------:R-:W-:-:S04]  /*00a0*/  PRMT R2, R7, 0x6540, R0 ;  /* 0x0000654007027816 */ /* 0x000fc80000000000 */
[----:B------:R-:W-:-:S04]  /*00b0*/  LEA.HI R3, R3, R2, RZ, 0x2 ;  /* 0x0000000203037211 */ /* 0x000fc800078f10ff */
[----:B------:R-:W-:Y:S02]  /*00c0*/  SHF.R.S32.HI R6, RZ, 0x2, R3 ;  /* 0x00000002ff067819 */ /* 0x000fe40000011403 */
[----:B------:R-:W-:Y:S02]  /*00d0*/  LOP3.LUT R3, R3, 0xfffffffc, RZ, 0xc0, !PT ;  /* 0xfffffffc03037812 */ /* 0x000fe400078ec0ff */
[----:B------:R-:W-:-:S03]  /*00e0*/  LEA.HI R9, R6, R6, RZ, 0x2 ;  /* 0x0000000606097211 */ /* 0x000fc600078f10ff */
[----:B------:R-:W-:Y:S01]  /*00f0*/  IMAD.IADD R8, R2, 0x1, -R3 ;  /* 0x0000000102087824 */ /* 0x000fe200078e0a03 */
[----:B------:R-:W-:-:S03]  /*0100*/  LOP3.LUT R9, R9, 0xfffffffc, RZ, 0xc0, !PT ;  /* 0xfffffffc09097812 */ /* 0x000fc600078ec0ff */
[----:B------:R-:W-:Y:S02]  /*0110*/  VIADD R3, R8, 0x2 ;  /* 0x0000000208037836 */ /* 0x000fe40000000000 */
[----:B------:R-:W-:-:S03]  /*0120*/  IMAD.IADD R9, R6, 0x1, -R9 ;  /* 0x0000000106097824 */ /* 0x000fc600078e0a09 */
[----:B------:R-:W-:Y:S01]  /*0130*/  ISETP.GE.U32.AND P0, PT, R3, 0x4, PT ;  /* 0x000000040300780c */ /* 0x000fe20003f06070 */
[----:B------:R-:W-:-:S03]  /*0140*/  VIADD R3, R2, 0xfffffffe ;  /* 0xfffffffe02037836 */ /* 0x000fc60000000000 */
[----:B------:R-:W-:Y:S01]  /*0150*/  ISETP.GT.AND P0, PT, R9, RZ, !P0 ;  /* 0x000000ff0900720c */ /* 0x000fe20004704270 */
[----:B--2---:R-:W-:-:S03]  /*0160*/  IMAD.WIDE R4, R3, 0x4, R4 ;  /* 0x0000000403047825 */ /* 0x004fc600078e0204 */
[----:B------:R-:W-:-:S13]  /*0170*/  ISETP.LT.AND P0, PT, R2, 0x100, P0 ;  /* 0x000001000200780c */ /* 0x000fda0000701270 */
[----:B------:R-:W2:Y:S01]  /*0180*/  @P0 LDG.E.64 R10, desc[UR6][R4.64] ;  /* 0x00000006040a0981 */ /* 0x000ea2000c1e1b00 */
[----:B------:R-:W-:-:S04]  /*0190*/  ISETP.GT.AND P1, PT, R9, -0x1, PT ;  /* 0xffffffff0900780c */ /* 0x000fc80003f24270 */
[----:B------:R-:W-:-:S04]  /*01a0*/  ISETP.GT.AND P1, PT, R8, 0x1, P1 ;  /* 0x000000010800780c */ /* 0x000fc80000f24270 */
[----:B------:R-:W-:Y:S02]  /*01b0*/  ISETP.LT.AND P1, PT, R2, 0x100, P1 ;  /* 0x000001000200780c */ /* 0x000fe40000f21270 */
[----:B------:R-:W-:-:S11]  /*01c0*/  CS2R R2, SRZ ;  /* 0x0000000000027805 */ /* 0x000fd6000001ff00 */
[----:B------:R1:W3:Y:S01]  /*01d0*/  @P1 LDG.E.64 R2, desc[UR6][R4.64] ;  /* 0x0000000604021981 */ /* 0x0002e2000c1e1b00 */
[----:B------:R-:W4:Y:S01]  /*01e0*/  S2UR UR5, SR_CgaCtaId ;  /* 0x00000000000579c3 */ /* 0x000f220000008800 */
[----:B------:R-:W-:Y:S01]  /*01f0*/  UMOV UR4, 0x400 ;  /* 0x0000040000047882 */ /* 0x000fe20000000000 */
[----:B------:R-:W-:-:S04]  /*0200*/  LOP3.LUT R9, R12, 0x7f, RZ, 0xc0, !PT ;  /* 0x0000007f0c097812 */ /* 0x000fc800078ec0ff */
[----:B------:R-:W-:-:S04]  /*0210*/  PRMT R0, R9, 0x6540, R0 ;  /* 0x0000654009007816 */ /* 0x000fc80000000000 */
[----:B-1----:R-:W-:-:S04]  /*0220*/  LOP3.LUT R4, R0, 0x80, RZ, 0xfc, !PT ;  /* 0x0000008000047812 */ /* 0x002fc800078efcff */
[C---:B------:R-:W-:Y:S01]  /*0230*/  ISETP.GE.AND P2, PT, R4.reuse, 0x100, PT ;  /* 0x000001000400780c */ /* 0x040fe20003f46270 */
[----:B------:R-:W-:Y:S01]  /*0240*/  IMAD R13, R4, 0x19, RZ ;  /* 0x00000019040d7824 */ /* 0x000fe200078e02ff */
[----:B----4-:R-:W-:-:S06]  /*0250*/  UPRMT UR4, UR5, 0x654, UR4 ;  /* 0x0000065405047896 */ /* 0x010fcc0008000004 */
[----:B------:R-:W-:Y:S02]  /*0260*/  LEA R12, R7, UR4, 0x2 ;  /* 0x00000004070c7c11 */ /* 0x000fe4000f8e10ff */
[----:B------:R-:W1:Y:S01]  /*0270*/  LDC.64 R6, c[0x0][0x218] ;  /* 0x00008600ff067b82 */ /* 0x000e620000000a00 */
[----:B--2---:R-:W-:Y:S02]  /*0280*/  SEL R18, R10, 0xc61c4000, P0 ;  /* 0xc61c40000a127807 */ /* 0x004fe40000000000 */
[----:B------:R-:W-:Y:S01]  /*0290*/  SEL R19, R11, 0xc61c4000, P0 ;  /* 0xc61c40000b137807 */ /* 0x000fe20000000000 */
[C---:B------:R-:W-:Y:S01]  /*02a0*/  IMAD R11, R0.reuse, 0x19, RZ ;  /* 0x00000019000b7824 */ /* 0x040fe200078e02ff */
[----:B------:R-:W-:Y:S02]  /*02b0*/  LEA R10, R9, UR4, 0x2 ;  /* 0x00000004090a7c11 */ /* 0x000fe4000f8e10ff */
[----:B------:R-:W-:Y:S01]  /*02c0*/  ISETP.GE.AND P0, PT, R0, 0x100, PT ;  /* 0x000001000000780c */ /* 0x000fe20003f06270 */
[----:B------:R-:W-:Y:S01]  /*02d0*/  STS.64 [R12], R18 ;  /* 0x000000120c007388 */ /* 0x000fe20000000a00 */
[--C-:B-1----:R-:W-:Y:S01]  /*02e0*/  IMAD.WIDE R4, R11, 0x4, R6.reuse ;  /* 0x000000040b047825 */ /* 0x102fe200078e0206 */
[----:B------:R-:W1:Y:S08]  /*02f0*/  LDC.64 R8, c[0x0][0x220] ;  /* 0x00008800ff087b82 */ /* 0x000e700000000a00 */
[----:B------:R-:W-:Y:S01]  /*0300*/  BAR.SYNC.DEFER_BLOCKING 0x0 ;  /* 0x0000000000007b1d */ /* 0x000fe20000010000 */
[----:B------:R-:W-:Y:S01]  /*0310*/  IMAD.WIDE R6, R13, 0x4, R6 ;  /* 0x000000040d067825 */ /* 0x000fe200078e0206 */
[----:B---3--:R-:W-:-:S02]  /*0320*/  SEL R20, R2, 0xc61c4000, P1 ;  /* 0xc61c400002147807 */ /* 0x008fc40000800000 */
[----:B------:R-:W-:Y:S01]  /*0330*/  SEL R21, R3, 0xc61c4000, P1 ;  /* 0xc61c400003157807 */ /* 0x000fe20000800000 */
[----:B-1----:R-:W-:Y:S01]  /*0340*/  IMAD.WIDE R2, R11, 0x4, R8 ;  /* 0x000000040b027825 */ /* 0x002fe200078e0208 */
[----:B------:R-:W1:Y:S04]  /*0350*/  LDS R15, [R10] ;  /* 0x000000000a0f7984 */ /* 0x000e680000000800 */
[----:B------:R-:W2:Y:S04]  /*0360*/  LDS R17, [R10+0x200] ;  /* 0x000200000a117984 */ /* 0x000ea80000000800 */
[----:B-1----:R-:W-:Y:S04]  /*0370*/  @!P0 STG.E desc[UR6][R4.64], R15 ;  /* 0x0000000f04008986 */ /* 0x002fe8000c101906 */
[----:B--2---:R-:W-:Y:S01]  /*0380*/  @!P2 STG.E desc[UR6][R6.64], R17 ;  /* 0x000000110600a986 */ /* 0x004fe2000c101906 */
[----:B------:R-:W-:Y:S06]  /*0390*/  BAR.SYNC.DEFER_BLOCKING 0x0 ;  /* 0x0000000000007b1d */ /* 0x000fec0000010000 */
[----:B------:R-:W-:Y:S02]  /*03a0*/  STS.64 [R12], R20 ;  /* 0x000000140c007388 */ /* 0x000fe40000000a00 */
[----:B------:R-:W-:Y:S06]  /*03b0*/  BAR.SYNC.DEFER_BLOCKING 0x0 ;  /* 0x0000000000007b1d */ /* 0x000fec0000010000 */
[----:B------:R-:W1:Y:S04]  /*03c0*/  LDS R19, [R10] ;  /* 0x000000000a137984 */ /* 0x000e680000000800 */
[----:B-1----:R1:W-:Y:S01]  /*03d0*/  @!P0 STG.E desc[UR6][R2.64], R19 ;  /* 0x0000001302008986 */ /* 0x0023e2000c101906 */
[----:B------:R-:W-:Y:S05]  /*03e0*/  @P2 EXIT ;  /* 0x000000000000294d */ /* 0x000fea0003800000 */
[----:B------:R-:W0:Y:S01]  /*03f0*/  LDS R5, [R10+0x200] ;  /* 0x000200000a057984 */ /* 0x000e220000000800 */
[----:B-1----:R-:W-:-:S05]  /*0400*/  IMAD.WIDE R2, R13, 0x4, R8 ;  /* 0x000000040d027825 */ /* 0x002fca00078e0208 */
[----:B0-----:R-:W-:Y:S01]  /*0410*/  STG.E desc[UR6][R2.64], R5 ;  /* 0x0000000502007986 */ /* 0x001fe2000c101906 */
[----:B------:R-:W-:Y:S05]  /*0420*/  EXIT ;  /* 0x000000000000794d */ /* 0x000fea0003800000 */
.L_x_0:
[----:B------:R-:W-:-:S00]  /*0430*/  BRA `(.L_x_0) ;  /* 0xfffffffc00fc7947 */ /* 0x000fc0000383ffff */
[----:B------:R-:W-:-:S00]  /*0440*/  NOP ;  /* 0x0000000000007918 */ /* 0x000fc00000000000 */
        /* <DEDUP_REMOVED lines=11> */
.L_x_1:


//--------------------- .nv.shared.triton_poi_fused_cat_8 --------------------------
	.section	.nv.shared.triton_poi_fused_cat_8,"aw",@nobits
	.sectionflags	@""
	.align	16
	.zero		1024


//--------------------- .nv.constant0.triton_poi_fused_cat_8 --------------------------
	.section	.nv.constant0.triton_poi_fused_cat_8,"a",@progbits
	.sectionflags	@""
	.align	4
.nv.constant0.triton_poi_fused_cat_8:
	.zero		556
